//
// Generated by NVIDIA NVVM Compiler
//
// Compiler Build ID: CL-36424714
// Cuda compilation tools, release 13.0, V13.0.88
// Based on NVVM 20.0.0
//

.version 9.0
.target sm_100
.address_size 64

	// .globl	_Z6kernelPfS_i

.visible .entry _Z6kernelPfS_i(
	.param .u64 .ptr .align 1 _Z6kernelPfS_i_param_0,
	.param .u64 .ptr .align 1 _Z6kernelPfS_i_param_1,
	.param .u32 _Z6kernelPfS_i_param_2
)
{
	.reg .pred 	%p<11>;
	.reg .b32 	%r<55>;
	.reg .b32 	%f<210>;
	.reg .b64 	%rd<18>;

	ld.param.u64 	%rd5, [_Z6kernelPfS_i_param_0];
	ld.param.u64 	%rd6, [_Z6kernelPfS_i_param_1];
	ld.param.u32 	%r13, [_Z6kernelPfS_i_param_2];
	cvta.to.global.u64 	%rd1, %rd6;
	mov.u32 	%r14, %ctaid.x;
	mov.u32 	%r15, %ntid.x;
	mov.u32 	%r16, %tid.x;
	mad.lo.s32 	%r1, %r14, %r15, %r16;
	setp.ge.s32 	%p1, %r1, %r13;
	@%p1 bra 	$L__BB0_14;
	setp.lt.s32 	%p2, %r13, 1;
	mov.f32 	%f209, 0f00000000;
	@%p2 bra 	$L__BB0_13;
	and.b32  	%r2, %r13, 7;
	setp.lt.u32 	%p3, %r13, 8;
	mov.f32 	%f209, 0f00000000;
	mov.b32 	%r53, 0;
	@%p3 bra 	$L__BB0_5;
	and.b32  	%r53, %r13, 2147483640;
	neg.s32 	%r51, %r53;
	add.s64 	%rd17, %rd1, 16;
	mov.f32 	%f209, 0f00000000;
$L__BB0_4:
	.pragma "nounroll";
	ld.global.f32 	%f17, [%rd17+-16];
	fma.rn.f32 	%f18, %f17, 0f3BBB989D, 0f3F000000;
	cvt.sat.f32.f32 	%f19, %f18;
	mov.f32 	%f20, 0f4B400001;
	mov.f32 	%f21, 0f437C0000;
	fma.rm.f32 	%f22, %f19, %f21, %f20;
	add.f32 	%f23, %f22, 0fCB40007F;
	neg.f32 	%f24, %f23;
	fma.rn.f32 	%f25, %f17, 0f3FB8AA3B, %f24;
	fma.rn.f32 	%f26, %f17, 0f32A57060, %f25;
	mov.b32 	%r18, %f22;
	shl.b32 	%r19, %r18, 23;
	mov.b32 	%f27, %r19;
	ex2.approx.ftz.f32 	%f28, %f26;
	fma.rn.f32 	%f29, %f28, %f27, %f209;
	ld.global.f32 	%f30, [%rd17+-12];
	fma.rn.f32 	%f31, %f30, 0f3BBB989D, 0f3F000000;
	cvt.sat.f32.f32 	%f32, %f31;
	fma.rm.f32 	%f33, %f32, %f21, %f20;
	add.f32 	%f34, %f33, 0fCB40007F;
	neg.f32 	%f35, %f34;
	fma.rn.f32 	%f36, %f30, 0f3FB8AA3B, %f35;
	fma.rn.f32 	%f37, %f30, 0f32A57060, %f36;
	mov.b32 	%r20, %f33;
	shl.b32 	%r21, %r20, 23;
	mov.b32 	%f38, %r21;
	ex2.approx.ftz.f32 	%f39, %f37;
	fma.rn.f32 	%f40, %f39, %f38, %f29;
	ld.global.f32 	%f41, [%rd17+-8];
	fma.rn.f32 	%f42, %f41, 0f3BBB989D, 0f3F000000;
	cvt.sat.f32.f32 	%f43, %f42;
	fma.rm.f32 	%f44, %f43, %f21, %f20;
	add.f32 	%f45, %f44, 0fCB40007F;
	neg.f32 	%f46, %f45;
	fma.rn.f32 	%f47, %f41, 0f3FB8AA3B, %f46;
	fma.rn.f32 	%f48, %f41, 0f32A57060, %f47;
	mov.b32 	%r22, %f44;
	shl.b32 	%r23, %r22, 23;
	mov.b32 	%f49, %r23;
	ex2.approx.ftz.f32 	%f50, %f48;
	fma.rn.f32 	%f51, %f50, %f49, %f40;
	ld.global.f32 	%f52, [%rd17+-4];
	fma.rn.f32 	%f53, %f52, 0f3BBB989D, 0f3F000000;
	cvt.sat.f32.f32 	%f54, %f53;
	fma.rm.f32 	%f55, %f54, %f21, %f20;
	add.f32 	%f56, %f55, 0fCB40007F;
	neg.f32 	%f57, %f56;
	fma.rn.f32 	%f58, %f52, 0f3FB8AA3B, %f57;
	fma.rn.f32 	%f59, %f52, 0f32A57060, %f58;
	mov.b32 	%r24, %f55;
	shl.b32 	%r25, %r24, 23;
	mov.b32 	%f60, %r25;
	ex2.approx.ftz.f32 	%f61, %f59;
	fma.rn.f32 	%f62, %f61, %f60, %f51;
	ld.global.f32 	%f63, [%rd17];
	fma.rn.f32 	%f64, %f63, 0f3BBB989D, 0f3F000000;
	cvt.sat.f32.f32 	%f65, %f64;
	fma.rm.f32 	%f66, %f65, %f21, %f20;
	add.f32 	%f67, %f66, 0fCB40007F;
	neg.f32 	%f68, %f67;
	fma.rn.f32 	%f69, %f63, 0f3FB8AA3B, %f68;
	fma.rn.f32 	%f70, %f63, 0f32A57060, %f69;
	mov.b32 	%r26, %f66;
	shl.b32 	%r27, %r26, 23;
	mov.b32 	%f71, %r27;
	ex2.approx.ftz.f32 	%f72, %f70;
	fma.rn.f32 	%f73, %f72, %f71, %f62;
	ld.global.f32 	%f74, [%rd17+4];
	fma.rn.f32 	%f75, %f74, 0f3BBB989D, 0f3F000000;
	cvt.sat.f32.f32 	%f76, %f75;
	fma.rm.f32 	%f77, %f76, %f21, %f20;
	add.f32 	%f78, %f77, 0fCB40007F;
	neg.f32 	%f79, %f78;
	fma.rn.f32 	%f80, %f74, 0f3FB8AA3B, %f79;
	fma.rn.f32 	%f81, %f74, 0f32A57060, %f80;
	mov.b32 	%r28, %f77;
	shl.b32 	%r29, %r28, 23;
	mov.b32 	%f82, %r29;
	ex2.approx.ftz.f32 	%f83, %f81;
	fma.rn.f32 	%f84, %f83, %f82, %f73;
	ld.global.f32 	%f85, [%rd17+8];
	fma.rn.f32 	%f86, %f85, 0f3BBB989D, 0f3F000000;
	cvt.sat.f32.f32 	%f87, %f86;
	fma.rm.f32 	%f88, %f87, %f21, %f20;
	add.f32 	%f89, %f88, 0fCB40007F;
	neg.f32 	%f90, %f89;
	fma.rn.f32 	%f91, %f85, 0f3FB8AA3B, %f90;
	fma.rn.f32 	%f92, %f85, 0f32A57060, %f91;
	mov.b32 	%r30, %f88;
	shl.b32 	%r31, %r30, 23;
	mov.b32 	%f93, %r31;
	ex2.approx.ftz.f32 	%f94, %f92;
	fma.rn.f32 	%f95, %f94, %f93, %f84;
	ld.global.f32 	%f96, [%rd17+12];
	fma.rn.f32 	%f97, %f96, 0f3BBB989D, 0f3F000000;
	cvt.sat.f32.f32 	%f98, %f97;
	fma.rm.f32 	%f99, %f98, %f21, %f20;
	add.f32 	%f100, %f99, 0fCB40007F;
	neg.f32 	%f101, %f100;
	fma.rn.f32 	%f102, %f96, 0f3FB8AA3B, %f101;
	fma.rn.f32 	%f103, %f96, 0f32A57060, %f102;
	mov.b32 	%r32, %f99;
	shl.b32 	%r33, %r32, 23;
	mov.b32 	%f104, %r33;
	ex2.approx.ftz.f32 	%f105, %f103;
	fma.rn.f32 	%f209, %f105, %f104, %f95;
	add.s32 	%r51, %r51, 8;
	add.s64 	%rd17, %rd17, 32;
	setp.ne.s32 	%p4, %r51, 0;
	@%p4 bra 	$L__BB0_4;
$L__BB0_5:
	setp.eq.s32 	%p5, %r2, 0;
	@%p5 bra 	$L__BB0_13;
	and.b32  	%r8, %r13, 3;
	setp.lt.u32 	%p6, %r2, 4;
	@%p6 bra 	$L__BB0_8;
	mul.wide.u32 	%rd7, %r53, 4;
	add.s64 	%rd8, %rd1, %rd7;
	ld.global.f32 	%f107, [%rd8];
	fma.rn.f32 	%f108, %f107, 0f3BBB989D, 0f3F000000;
	cvt.sat.f32.f32 	%f109, %f108;
	mov.f32 	%f110, 0f4B400001;
	mov.f32 	%f111, 0f437C0000;
	fma.rm.f32 	%f112, %f109, %f111, %f110;
	add.f32 	%f113, %f112, 0fCB40007F;
	neg.f32 	%f114, %f113;
	fma.rn.f32 	%f115, %f107, 0f3FB8AA3B, %f114;
	fma.rn.f32 	%f116, %f107, 0f32A57060, %f115;
	mov.b32 	%r34, %f112;
	shl.b32 	%r35, %r34, 23;
	mov.b32 	%f117, %r35;
	ex2.approx.ftz.f32 	%f118, %f116;
	fma.rn.f32 	%f119, %f118, %f117, %f209;
	ld.global.f32 	%f120, [%rd8+4];
	fma.rn.f32 	%f121, %f120, 0f3BBB989D, 0f3F000000;
	cvt.sat.f32.f32 	%f122, %f121;
	fma.rm.f32 	%f123, %f122, %f111, %f110;
	add.f32 	%f124, %f123, 0fCB40007F;
	neg.f32 	%f125, %f124;
	fma.rn.f32 	%f126, %f120, 0f3FB8AA3B, %f125;
	fma.rn.f32 	%f127, %f120, 0f32A57060, %f126;
	mov.b32 	%r36, %f123;
	shl.b32 	%r37, %r36, 23;
	mov.b32 	%f128, %r37;
	ex2.approx.ftz.f32 	%f129, %f127;
	fma.rn.f32 	%f130, %f129, %f128, %f119;
	ld.global.f32 	%f131, [%rd8+8];
	fma.rn.f32 	%f132, %f131, 0f3BBB989D, 0f3F000000;
	cvt.sat.f32.f32 	%f133, %f132;
	fma.rm.f32 	%f134, %f133, %f111, %f110;
	add.f32 	%f135, %f134, 0fCB40007F;
	neg.f32 	%f136, %f135;
	fma.rn.f32 	%f137, %f131, 0f3FB8AA3B, %f136;
	fma.rn.f32 	%f138, %f131, 0f32A57060, %f137;
	mov.b32 	%r38, %f134;
	shl.b32 	%r39, %r38, 23;
	mov.b32 	%f139, %r39;
	ex2.approx.ftz.f32 	%f140, %f138;
	fma.rn.f32 	%f141, %f140, %f139, %f130;
	ld.global.f32 	%f142, [%rd8+12];
	fma.rn.f32 	%f143, %f142, 0f3BBB989D, 0f3F000000;
	cvt.sat.f32.f32 	%f144, %f143;
	fma.rm.f32 	%f145, %f144, %f111, %f110;
	add.f32 	%f146, %f145, 0fCB40007F;
	neg.f32 	%f147, %f146;
	fma.rn.f32 	%f148, %f142, 0f3FB8AA3B, %f147;
	fma.rn.f32 	%f149, %f142, 0f32A57060, %f148;
	mov.b32 	%r40, %f145;
	shl.b32 	%r41, %r40, 23;
	mov.b32 	%f150, %r41;
	ex2.approx.ftz.f32 	%f151, %f149;
	fma.rn.f32 	%f209, %f151, %f150, %f141;
	add.s32 	%r53, %r53, 4;
$L__BB0_8:
	setp.eq.s32 	%p7, %r8, 0;
	@%p7 bra 	$L__BB0_13;
	setp.eq.s32 	%p8, %r8, 1;
	@%p8 bra 	$L__BB0_11;
	mul.wide.u32 	%rd9, %r53, 4;
	add.s64 	%rd10, %rd1, %rd9;
	ld.global.f32 	%f153, [%rd10];
	fma.rn.f32 	%f154, %f153, 0f3BBB989D, 0f3F000000;
	cvt.sat.f32.f32 	%f155, %f154;
	mov.f32 	%f156, 0f4B400001;
	mov.f32 	%f157, 0f437C0000;
	fma.rm.f32 	%f158, %f155, %f157, %f156;
	add.f32 	%f159, %f158, 0fCB40007F;
	neg.f32 	%f160, %f159;
	fma.rn.f32 	%f161, %f153, 0f3FB8AA3B, %f160;
	fma.rn.f32 	%f162, %f153, 0f32A57060, %f161;
	mov.b32 	%r42, %f158;
	shl.b32 	%r43, %r42, 23;
	mov.b32 	%f163, %r43;
	ex2.approx.ftz.f32 	%f164, %f162;
	fma.rn.f32 	%f165, %f164, %f163, %f209;
	ld.global.f32 	%f166, [%rd10+4];
	fma.rn.f32 	%f167, %f166, 0f3BBB989D, 0f3F000000;
	cvt.sat.f32.f32 	%f168, %f167;
	fma.rm.f32 	%f169, %f168, %f157, %f156;
	add.f32 	%f170, %f169, 0fCB40007F;
	neg.f32 	%f171, %f170;
	fma.rn.f32 	%f172, %f166, 0f3FB8AA3B, %f171;
	fma.rn.f32 	%f173, %f166, 0f32A57060, %f172;
	mov.b32 	%r44, %f169;
	shl.b32 	%r45, %r44, 23;
	mov.b32 	%f174, %r45;
	ex2.approx.ftz.f32 	%f175, %f173;
	fma.rn.f32 	%f209, %f175, %f174, %f165;
	add.s32 	%r53, %r53, 2;
$L__BB0_11:
	and.b32  	%r46, %r13, 1;
	setp.eq.b32 	%p9, %r46, 1;
	not.pred 	%p10, %p9;
	@%p10 bra 	$L__BB0_13;
	mul.wide.u32 	%rd11, %r53, 4;
	add.s64 	%rd12, %rd1, %rd11;
	ld.global.f32 	%f176, [%rd12];
	fma.rn.f32 	%f177, %f176, 0f3BBB989D, 0f3F000000;
	cvt.sat.f32.f32 	%f178, %f177;
	mov.f32 	%f179, 0f4B400001;
	mov.f32 	%f180, 0f437C0000;
	fma.rm.f32 	%f181, %f178, %f180, %f179;
	add.f32 	%f182, %f181, 0fCB40007F;
	neg.f32 	%f183, %f182;
	fma.rn.f32 	%f184, %f176, 0f3FB8AA3B, %f183;
	fma.rn.f32 	%f185, %f176, 0f32A57060, %f184;
	mov.b32 	%r47, %f181;
	shl.b32 	%r48, %r47, 23;
	mov.b32 	%f186, %r48;
	ex2.approx.ftz.f32 	%f187, %f185;
	fma.rn.f32 	%f209, %f187, %f186, %f209;
$L__BB0_13:
	mul.wide.s32 	%rd13, %r1, 4;
	add.s64 	%rd14, %rd1, %rd13;
	ld.global.f32 	%f188, [%rd14];
	fma.rn.f32 	%f189, %f188, 0f3BBB989D, 0f3F000000;
	cvt.sat.f32.f32 	%f190, %f189;
	mov.f32 	%f191, 0f4B400001;
	mov.f32 	%f192, 0f437C0000;
	fma.rm.f32 	%f193, %f190, %f192, %f191;
	add.f32 	%f194, %f193, 0fCB40007F;
	neg.f32 	%f195, %f194;
	fma.rn.f32 	%f196, %f188, 0f3FB8AA3B, %f195;
	fma.rn.f32 	%f197, %f188, 0f32A57060, %f196;
	mov.b32 	%r49, %f193;
	shl.b32 	%r50, %r49, 23;
	mov.b32 	%f198, %r50;
	ex2.approx.ftz.f32 	%f199, %f197;
	mul.f32 	%f200, %f199, %f198;
	div.rn.f32 	%f201, %f200, %f209;
	cvta.to.global.u64 	%rd15, %rd5;
	add.s64 	%rd16, %rd15, %rd13;
	st.global.f32 	[%rd16], %f201;
$L__BB0_14:
	ret;

}


// ===== COMPILED SASS (sm_100) =====

	.target	sm_100

	.elftype	@"ET_EXEC"


//--------------------- .note.nv.tkinfo           --------------------------
	.section	.note.nv.tkinfo,"",@"SHT_NOTE"
	.sectionflags	@"SHF_NOTE_NV_TKINFO"
	.tkinfo
        /*0018*/ 	.word	0x00000002
        /*0030*/ 	.string	""
        /*0030*/ 	.string	"ptxas"
        /*0030*/ 	.string	"Cuda compilation tools, release 13.0, V13.0.88"
        /*0030*/ 	.string	"Build cuda_13.0.r13.0/compiler.36424714_0"
        /*0030*/ 	.string	"-arch sm_100 -m 64 "



//--------------------- .note.nv.cuinfo           --------------------------
	.section	.note.nv.cuinfo,"",@"SHT_NOTE"
	.sectionflags	@"SHF_NOTE_NV_CUINFO"
        /*0018*/ 	.short	0x0002
        /*001a*/ 	.short	0x0064
        /*001c*/ 	.short	0x0082
	.zero		2


//--------------------- .nv.info                  --------------------------
	.section	.nv.info,"",@"SHT_CUDA_INFO"
	.align	4


	//----- nvinfo : EIATTR_REGCOUNT
	.align		4
        /*0000*/ 	.byte	0x04, 0x2f
        /*0002*/ 	.short	(.L_1 - .L_0)
	.align		4
.L_0:
        /*0004*/ 	.word	index@(_Z6kernelPfS_i)
        /*0008*/ 	.word	0x0000001d


	//----- nvinfo : EIATTR_FRAME_SIZE
	.align		4
.L_1:
        /*000c*/ 	.byte	0x04, 0x11
        /*000e*/ 	.short	(.L_3 - .L_2)
	.align		4
.L_2:
        /*0010*/ 	.word	index@($__internal_0_$__cuda_sm3x_div_rn_noftz_f32_slowpath)
        /*0014*/ 	.word	0x00000000


	//----- nvinfo : EIATTR_FRAME_SIZE
	.align		4
.L_3:
        /*0018*/ 	.byte	0x04, 0x11
        /*001a*/ 	.short	(.L_5 - .L_4)
	.align		4
.L_4:
        /*001c*/ 	.word	index@(_Z6kernelPfS_i)
        /*0020*/ 	.word	0x00000000


	//----- nvinfo : EIATTR_MIN_STACK_SIZE
	.align		4
.L_5:
        /*0024*/ 	.byte	0x04, 0x12
        /*0026*/ 	.short	(.L_7 - .L_6)
	.align		4
.L_6:
        /*0028*/ 	.word	index@(_Z6kernelPfS_i)
        /*002c*/ 	.word	0x00000000
.L_7:


//--------------------- .nv.compat                --------------------------
	.section	.nv.compat,"",@"SHT_CUDA_COMPAT_INFO"
	.align	4
        /*0000*/ 	.byte	0x02, 0x09, 0x00, 0x00, 0x02, 0x02, 0x01, 0x00, 0x02, 0x05, 0x05, 0x00, 0x03, 0x07, 0x01, 0x01
        /*0010*/ 	.byte	0x02, 0x03, 0x00, 0x00, 0x02, 0x06, 0x01, 0x00, 0x04, 0x0b, 0x08, 0x00, 0x01, 0x00, 0x00, 0x00
        /*0020*/ 	.byte	0x00, 0x00, 0x00, 0x00


//--------------------- .nv.info._Z6kernelPfS_i   --------------------------
	.section	.nv.info._Z6kernelPfS_i,"",@"SHT_CUDA_INFO"
	.sectionflags	@""
	.align	4


	//----- nvinfo : EIATTR_CUDA_API_VERSION
	.align		4
        /*0000*/ 	.byte	0x04, 0x37
        /*0002*/ 	.short	(.L_9 - .L_8)
.L_8:
        /*0004*/ 	.word	0x00000082


	//----- nvinfo : EIATTR_KPARAM_INFO
	.align		4
.L_9:
        /*0008*/ 	.byte	0x04, 0x17
        /*000a*/ 	.short	(.L_11 - .L_10)
.L_10:
        /*000c*/ 	.word	0x00000000
        /*0010*/ 	.short	0x0002
        /*0012*/ 	.short	0x0010
        /*0014*/ 	.byte	0x00, 0xf0, 0x11, 0x00


	//----- nvinfo : EIATTR_KPARAM_INFO
	.align		4
.L_11:
        /*0018*/ 	.byte	0x04, 0x17
        /*001a*/ 	.short	(.L_13 - .L_12)
.L_12:
        /*001c*/ 	.word	0x00000000
        /*0020*/ 	.short	0x0001
        /*0022*/ 	.short	0x0008
        /*0024*/ 	.byte	0x00, 0xf5, 0x21, 0x00


	//----- nvinfo : EIATTR_KPARAM_INFO
	.align		4
.L_13:
        /*0028*/ 	.byte	0x04, 0x17
        /*002a*/ 	.short	(.L_15 - .L_14)
.L_14:
        /*002c*/ 	.word	0x00000000
        /*0030*/ 	.short	0x0000
        /*0032*/ 	.short	0x0000
        /*0034*/ 	.byte	0x00, 0xf5, 0x21, 0x00


	//----- nvinfo : EIATTR_SPARSE_MMA_MASK
	.align		4
.L_15:
        /*0038*/ 	.byte	0x03, 0x50
        /*003a*/ 	.short	0x0000


	//----- nvinfo : EIATTR_MAXREG_COUNT
	.align		4
        /*003c*/ 	.byte	0x03, 0x1b
        /*003e*/ 	.short	0x00ff


	//----- nvinfo : EIATTR_MERCURY_ISA_VERSION
	.align		4
        /*0040*/ 	.byte	0x03, 0x5f
        /*0042*/ 	.short	0x0101


	//----- nvinfo : EIATTR_VRC_CTA_INIT_COUNT
	.align		4
        /*0044*/ 	.byte	0x02, 0x4a
	.zero		1
	.zero		1


	//----- nvinfo : EIATTR_EXIT_INSTR_OFFSETS
	.align		4
        /*0048*/ 	.byte	0x04, 0x1c
        /*004a*/ 	.short	(.L_17 - .L_16)


	//   ....[0]....
.L_16:
        /*004c*/ 	.word	0x00000070


	//   ....[1]....
        /*0050*/ 	.word	0x00000e10


	//----- nvinfo : EIATTR_CRS_STACK_SIZE
	.align		4
.L_17:
        /*0054*/ 	.byte	0x04, 0x1e
        /*0056*/ 	.short	(.L_19 - .L_18)
.L_18:
        /*0058*/ 	.word	0x00000000


	//----- nvinfo : EIATTR_CBANK_PARAM_SIZE
	.align		4
.L_19:
        /*005c*/ 	.byte	0x03, 0x19
        /*005e*/ 	.short	0x0014


	//----- nvinfo : EIATTR_PARAM_CBANK
	.align		4
        /*0060*/ 	.byte	0x04, 0x0a
        /*0062*/ 	.short	(.L_21 - .L_20)
	.align		4
.L_20:
        /*0064*/ 	.word	index@(.nv.constant0._Z6kernelPfS_i)
        /*0068*/ 	.short	0x0380
        /*006a*/ 	.short	0x0014


	//----- nvinfo : EIATTR_SW_WAR
	.align		4
.L_21:
        /*006c*/ 	.byte	0x04, 0x36
        /*006e*/ 	.short	(.L_23 - .L_22)
.L_22:
        /*0070*/ 	.word	0x00000008
.L_23:


//--------------------- .nv.callgraph             --------------------------
	.section	.nv.callgraph,"",@"SHT_CUDA_CALLGRAPH"
	.align	4
	.sectionentsize	8
	.align		4
        /*0000*/ 	.word	0x00000000
	.align		4
        /*0004*/ 	.word	0xffffffff
	.align		4
        /*0008*/ 	.word	0x00000000
	.align		4
        /*000c*/ 	.word	0xfffffffe
	.align		4
        /*0010*/ 	.word	0x00000000
	.align		4
        /*0014*/ 	.word	0xfffffffd
	.align		4
        /*0018*/ 	.word	0x00000000
	.align		4
        /*001c*/ 	.word	0xfffffffc


//--------------------- .text._Z6kernelPfS_i      --------------------------
	.section	.text._Z6kernelPfS_i,"ax",@progbits
	.align	128
        .global         _Z6kernelPfS_i
        .type           _Z6kernelPfS_i,@function
        .size           _Z6kernelPfS_i,(.L_x_19 - _Z6kernelPfS_i)
        .other          _Z6kernelPfS_i,@"STO_CUDA_ENTRY STV_DEFAULT"
_Z6kernelPfS_i:
.text._Z6kernelPfS_i:
[----:B------:R-:W-:Y:S01]  /*0000*/  LDC R1, c[0x0][0x37c] ;  /* 0x0000df00ff017b82 */ /* 0x000fe20000000800 */
[----:B------:R-:W0:Y:S07]  /*0010*/  S2R R3, SR_TID.X ;  /* 0x0000000000037919 */ /* 0x000e2e0000002100 */
[----:B------:R-:W0:Y:S01]  /*0020*/  S2UR UR4, SR_CTAID.X ;  /* 0x00000000000479c3 */ /* 0x000e220000002500 */
[----:B------:R-:W1:Y:S07]  /*0030*/  LDCU UR6, c[0x0][0x390] ;  /* 0x00007200ff0677ac */ /* 0x000e6e0008000800 */
[----:B------:R-:W0:Y:S02]  /*0040*/  LDC R4, c[0x0][0x360] ;  /* 0x0000d800ff047b82 */ /* 0x000e240000000800 */
[----:B0-----:R-:W-:-:S05]  /*0050*/  IMAD R4, R4, UR4, R3 ;  /* 0x0000000404047c24 */ /* 0x001fca000f8e0203 */
[----:B-1----:R-:W-:-:S13]  /*0060*/  ISETP.GE.AND P0, PT, R4, UR6, PT ;  /* 0x0000000604007c0c */ /* 0x002fda000bf06270 */
[----:B------:R-:W-:Y:S05]  /*0070*/  @P0 EXIT ;  /* 0x000000000000094d */ /* 0x000fea0003800000 */
[----:B------:R-:W-:Y:S01]  /*0080*/  UISETP.GE.AND UP0, UPT, UR6, 0x1, UPT ;  /* 0x000000010600788c */ /* 0x000fe2000bf06270 */
[----:B------:R-:W-:Y:S01]  /*0090*/  HFMA2 R5, -RZ, RZ, 0, 0 ;  /* 0x00000000ff057431 */ /* 0x000fe200000001ff */
[----:B------:R-:W0:Y:S07]  /*00a0*/  LDCU.64 UR10, c[0x0][0x358] ;  /* 0x00006b00ff0a77ac */ /* 0x000e2e0008000a00 */
[----:B------:R-:W-:Y:S05]  /*00b0*/  BRA.U !UP0, `(.L_x_0) ;  /* 0x0000000908dc7547 */ /* 0x000fea000b800000 */
[----:B------:R-:W-:Y:S01]  /*00c0*/  UISETP.GE.U32.AND UP1, UPT, UR6, 0x8, UPT ;  /* 0x000000080600788c */ /* 0x000fe2000bf26070 */
[----:B------:R-:W-:Y:S01]  /*00d0*/  MOV R5, RZ ;  /* 0x000000ff00057202 */ /* 0x000fe20000000f00 */
[----:B------:R-:W-:Y:S01]  /*00e0*/  ULOP3.LUT UR7, UR6, 0x7, URZ, 0xc0, !UPT ;  /* 0x0000000706077892 */ /* 0x000fe2000f8ec0ff */
[----:B------:R-:W-:-:S03]  /*00f0*/  MOV R0, RZ ;  /* 0x000000ff00007202 */ /* 0x000fc60000000f00 */
[----:B------:R-:W-:-:S03]  /*0100*/  UISETP.NE.AND UP0, UPT, UR7, URZ, UPT ;  /* 0x000000ff0700728c */ /* 0x000fc6000bf05270 */
[----:B------:R-:W-:Y:S08]  /*0110*/  BRA.U !UP1, `(.L_x_1) ;  /* 0x0000000509647547 */ /* 0x000ff0000b800000 */
[----:B------:R-:W1:Y:S01]  /*0120*/  LDCU.64 UR4, c[0x0][0x388] ;  /* 0x00007100ff0477ac */ /* 0x000e620008000a00 */
[----:B------:R-:W-:Y:S01]  /*0130*/  MOV R5, RZ ;  /* 0x000000ff00057202 */ /* 0x000fe20000000f00 */
[----:B------:R-:W-:-:S04]  /*0140*/  ULOP3.LUT UR8, UR6, 0x7ffffff8, URZ, 0xc0, !UPT ;  /* 0x7ffffff806087892 */ /* 0x000fc8000f8ec0ff */
[----:B------:R-:W-:Y:S02]  /*0150*/  UIADD3 UR9, UPT, UPT, -UR8, URZ, URZ ;  /* 0x000000ff08097290 */ /* 0x000fe4000fffe1ff */
[----:B------:R-:W-:Y:S01]  /*0160*/  MOV R0, UR8 ;  /* 0x0000000800007c02 */ /* 0x000fe20008000f00 */
[----:B-1----:R-:W-:-:S04]  /*0170*/  UIADD3 UR4, UP1, UPT, UR4, 0x10, URZ ;  /* 0x0000001004047890 */ /* 0x002fc8000ff3e0ff */
[----:B------:R-:W-:Y:S02]  /*0180*/  UIADD3.X UR5, UPT, UPT, URZ, UR5, URZ, UP1, !UPT ;  /* 0x00000005ff057290 */ /* 0x000fe40008ffe4ff */
[----:B------:R-:W-:-:S04]  /*0190*/  MOV R6, UR4 ;  /* 0x0000000400067c02 */ /* 0x000fc80008000f00 */
[----:B------:R-:W-:-:S07]  /*01a0*/  MOV R3, UR5 ;  /* 0x0000000500037c02 */ /* 0x000fce0008000f00 */
.L_x_2:
[----:B------:R-:W-:-:S05]  /*01b0*/  MOV R2, R6 ;  /* 0x0000000600027202 */ /* 0x000fca0000000f00 */
[----:B0-----:R-:W2:Y:S04]  /*01c0*/  LDG.E R12, desc[UR10][R2.64+-0x10] ;  /* 0xfffff00a020c7981 */ /* 0x001ea8000c1e1900 */
[----:B------:R-:W3:Y:S04]  /*01d0*/  LDG.E R22, desc[UR10][R2.64+-0xc] ;  /* 0xfffff40a02167981 */ /* 0x000ee8000c1e1900 */
[----:B------:R-:W4:Y:S04]  /*01e0*/  LDG.E R20, desc[UR10][R2.64+-0x8] ;  /* 0xfffff80a02147981 */ /* 0x000f28000c1e1900 */
[----:B------:R-:W5:Y:S04]  /*01f0*/  LDG.E R16, desc[UR10][R2.64+-0x4] ;  /* 0xfffffc0a02107981 */ /* 0x000f68000c1e1900 */
[----:B------:R-:W5:Y:S04]  /*0200*/  LDG.E R14, desc[UR10][R2.64] ;  /* 0x0000000a020e7981 */ /* 0x000f68000c1e1900 */
[----:B------:R-:W5:Y:S04]  /*0210*/  LDG.E R10, desc[UR10][R2.64+0x4] ;  /* 0x0000040a020a7981 */ /* 0x000f68000c1e1900 */
[----:B------:R-:W5:Y:S04]  /*0220*/  LDG.E R7, desc[UR10][R2.64+0x8] ;  /* 0x0000080a02077981 */ /* 0x000f68000c1e1900 */
[----:B------:R-:W5:Y:S01]  /*0230*/  LDG.E R6, desc[UR10][R2.64+0xc] ;  /* 0x00000c0a02067981 */ /* 0x000f62000c1e1900 */
[----:B------:R-:W-:Y:S01]  /*0240*/  HFMA2 R9, -RZ, RZ, 0.96630859375, -0.0022525787353515625 ;  /* 0x3bbb989dff097431 */ /* 0x000fe200000001ff */
[----:B------:R-:W-:Y:S01]  /*0250*/  MOV R11, 0x437c0000 ;  /* 0x437c0000000b7802 */ /* 0x000fe20000000f00 */
[----:B------:R-:W-:-:S04]  /*0260*/  UIADD3 UR9, UPT, UPT, UR9, 0x8, URZ ;  /* 0x0000000809097890 */ /* 0x000fc8000fffe0ff */
[----:B------:R-:W-:Y:S01]  /*0270*/  UISETP.NE.AND UP1, UPT, UR9, URZ, UPT ;  /* 0x000000ff0900728c */ /* 0x000fe2000bf25270 */
[----:B--2---:R-:W-:-:S04]  /*0280*/  FFMA.SAT R8, R12, R9, 0.5 ;  /* 0x3f0000000c087423 */ /* 0x004fc80000002009 */
[----:B------:R-:W-:Y:S01]  /*0290*/  FFMA.RM R13, R8, R11, 12582913 ;  /* 0x4b400001080d7423 */ /* 0x000fe2000000400b */
[----:B---3--:R-:W-:-:S03]  /*02a0*/  FFMA.SAT R8, R22, R9, 0.5 ;  /* 0x3f00000016087423 */ /* 0x008fc60000002009 */
[----:B------:R-:W-:Y:S01]  /*02b0*/  FADD R15, R13, -12583039 ;  /* 0xcb40007f0d0f7421 */ /* 0x000fe20000000000 */
[----:B------:R-:W-:Y:S01]  /*02c0*/  FFMA.RM R8, R8, R11, 12582913 ;  /* 0x4b40000108087423 */ /* 0x000fe2000000400b */
[----:B----4-:R-:W-:Y:S02]  /*02d0*/  FFMA.SAT R24, R20, R9, 0.5 ;  /* 0x3f00000014187423 */ /* 0x010fe40000002009 */
[----:B------:R-:W-:Y:S01]  /*02e0*/  FFMA R15, R12, 1.4426950216293334961, -R15 ;  /* 0x3fb8aa3b0c0f7823 */ /* 0x000fe2000000080f */
[----:B------:R-:W-:-:S03]  /*02f0*/  FADD R17, R8, -12583039 ;  /* 0xcb40007f08117421 */ /* 0x000fc60000000000 */
[----:B------:R-:W-:Y:S01]  /*0300*/  FFMA R18, R12, 1.925963033500011079e-08, R15 ;  /* 0x32a570600c127823 */ /* 0x000fe2000000000f */
[----:B------:R-:W-:Y:S01]  /*0310*/  FFMA.RM R12, R24, R11, 12582913 ;  /* 0x4b400001180c7423 */ /* 0x000fe2000000400b */
[----:B-----5:R-:W-:Y:S01]  /*0320*/  FFMA.SAT R24, R16, R9, 0.5 ;  /* 0x3f00000010187423 */ /* 0x020fe20000002009 */
[----:B------:R-:W-:Y:S02]  /*0330*/  FFMA R17, R22, 1.4426950216293334961, -R17 ;  /* 0x3fb8aa3b16117823 */ /* 0x000fe40000000811 */
[----:B------:R-:W-:Y:S01]  /*0340*/  FADD R19, R12, -12583039 ;  /* 0xcb40007f0c137421 */ /* 0x000fe20000000000 */
[----:B------:R-:W-:Y:S01]  /*0350*/  FFMA.RM R15, R24, R11, 12582913 ;  /* 0x4b400001180f7423 */ /* 0x000fe2000000400b */
[----:B------:R-:W-:Y:S01]  /*0360*/  FFMA R17, R22, 1.925963033500011079e-08, R17 ;  /* 0x32a5706016117823 */ /* 0x000fe20000000011 */
[-C--:B------:R-:W-:Y:S01]  /*0370*/  FFMA.SAT R22, R14, R9.reuse, 0.5 ;  /* 0x3f0000000e167423 */ /* 0x080fe20000002009 */
[C---:B------:R-:W-:Y:S01]  /*0380*/  FFMA R19, R20.reuse, 1.4426950216293334961, -R19 ;  /* 0x3fb8aa3b14137823 */ /* 0x040fe20000000813 */
[----:B------:R-:W-:Y:S01]  /*0390*/  FADD R21, R15, -12583039 ;  /* 0xcb40007f0f157421 */ /* 0x000fe20000000000 */
[----:B------:R-:W0:Y:S01]  /*03a0*/  MUFU.EX2 R18, R18 ;  /* 0x0000001200127308 */ /* 0x000e220000000800 */
[----:B------:R-:W-:Y:S01]  /*03b0*/  FFMA.SAT R24, R7, R9, 0.5 ;  /* 0x3f00000007187423 */ /* 0x000fe20000002009 */
[----:B------:R-:W-:Y:S01]  /*03c0*/  FFMA R20, R20, 1.925963033500011079e-08, R19 ;  /* 0x32a5706014147823 */ /* 0x000fe20000000013 */
[----:B------:R-:W-:Y:S01]  /*03d0*/  FFMA.RM R19, R22, R11, 12582913 ;  /* 0x4b40000116137423 */ /* 0x000fe2000000400b */
[----:B------:R-:W-:Y:S01]  /*03e0*/  FFMA R21, R16, 1.4426950216293334961, -R21 ;  /* 0x3fb8aa3b10157823 */ /* 0x000fe20000000815 */
[-C--:B------:R-:W-:Y:S01]  /*03f0*/  FFMA.SAT R22, R10, R9.reuse, 0.5 ;  /* 0x3f0000000a167423 */ /* 0x080fe20000002009 */
[----:B------:R-:W-:Y:S01]  /*0400*/  FFMA.SAT R26, R6, R9, 0.5 ;  /* 0x3f000000061a7423 */ /* 0x000fe20000002009 */
[----:B------:R-:W-:Y:S01]  /*0410*/  FADD R23, R19, -12583039 ;  /* 0xcb40007f13177421 */ /* 0x000fe20000000000 */
[----:B------:R-:W-:Y:S01]  /*0420*/  FFMA R21, R16, 1.925963033500011079e-08, R21 ;  /* 0x32a5706010157823 */ /* 0x000fe20000000015 */
[-C--:B------:R-:W-:Y:S01]  /*0430*/  FFMA.RM R16, R22, R11.reuse, 12582913 ;  /* 0x4b40000116107423 */ /* 0x080fe2000000400b */
[----:B------:R-:W1:Y:S01]  /*0440*/  MUFU.EX2 R17, R17 ;  /* 0x0000001100117308 */ /* 0x000e620000000800 */
[----:B------:R-:W-:Y:S01]  /*0450*/  FFMA R23, R14, 1.4426950216293334961, -R23 ;  /* 0x3fb8aa3b0e177823 */ /* 0x000fe20000000817 */
[----:B------:R-:W-:Y:S01]  /*0460*/  SHF.L.U32 R12, R12, 0x17, RZ ;  /* 0x000000170c0c7819 */ /* 0x000fe200000006ff */
[----:B------:R-:W-:Y:S01]  /*0470*/  FADD R25, R16, -12583039 ;  /* 0xcb40007f10197421 */ /* 0x000fe20000000000 */
[----:B------:R-:W-:Y:S01]  /*0480*/  SHF.L.U32 R15, R15, 0x17, RZ ;  /* 0x000000170f0f7819 */ /* 0x000fe200000006ff */
[----:B------:R-:W-:Y:S01]  /*0490*/  FFMA R22, R14, 1.925963033500011079e-08, R23 ;  /* 0x32a570600e167823 */ /* 0x000fe20000000017 */
[-C--:B------:R-:W-:Y:S01]  /*04a0*/  FFMA.RM R14, R24, R11.reuse, 12582913 ;  /* 0x4b400001180e7423 */ /* 0x080fe2000000400b */
[----:B------:R-:W-:Y:S01]  /*04b0*/  FFMA R25, R10, 1.4426950216293334961, -R25 ;  /* 0x3fb8aa3b0a197823 */ /* 0x000fe20000000819 */
[----:B------:R-:W2:Y:S01]  /*04c0*/  MUFU.EX2 R20, R20 ;  /* 0x0000001400147308 */ /* 0x000ea20000000800 */
[----:B------:R-:W-:Y:S01]  /*04d0*/  FFMA.RM R11, R26, R11, 12582913 ;  /* 0x4b4000011a0b7423 */ /* 0x000fe2000000400b */
[----:B------:R-:W-:Y:S01]  /*04e0*/  FADD R24, R14, -12583039 ;  /* 0xcb40007f0e187421 */ /* 0x000fe20000000000 */
[----:B------:R-:W-:Y:S01]  /*04f0*/  FFMA R9, R10, 1.925963033500011079e-08, R25 ;  /* 0x32a570600a097823 */ /* 0x000fe20000000019 */
[----:B------:R-:W-:-:S02]  /*0500*/  SHF.L.U32 R10, R13, 0x17, RZ ;  /* 0x000000170d0a7819 */ /* 0x000fc400000006ff */
[----:B------:R-:W-:Y:S01]  /*0510*/  FFMA R24, R7, 1.4426950216293334961, -R24 ;  /* 0x3fb8aa3b07187823 */ /* 0x000fe20000000818 */
[----:B------:R-:W-:Y:S01]  /*0520*/  SHF.L.U32 R13, R8, 0x17, RZ ;  /* 0x00000017080d7819 */ /* 0x000fe200000006ff */
[----:B------:R-:W3:Y:S01]  /*0530*/  MUFU.EX2 R21, R21 ;  /* 0x0000001500157308 */ /* 0x000ee20000000800 */
[----:B0-----:R-:W-:Y:S01]  /*0540*/  FFMA R10, R10, R18, R5 ;  /* 0x000000120a0a7223 */ /* 0x001fe20000000005 */
[----:B------:R-:W-:Y:S01]  /*0550*/  FADD R5, R11, -12583039 ;  /* 0xcb40007f0b057421 */ /* 0x000fe20000000000 */
[----:B------:R-:W-:Y:S01]  /*0560*/  FFMA R24, R7, 1.925963033500011079e-08, R24 ;  /* 0x32a5706007187823 */ /* 0x000fe20000000018 */
[----:B------:R-:W-:Y:S01]  /*0570*/  SHF.L.U32 R14, R14, 0x17, RZ ;  /* 0x000000170e0e7819 */ /* 0x000fe200000006ff */
[----:B-1----:R-:W-:Y:S01]  /*0580*/  FFMA R13, R13, R17, R10 ;  /* 0x000000110d0d7223 */ /* 0x002fe2000000000a */
[----:B------:R-:W-:Y:S02]  /*0590*/  FFMA R5, R6, 1.4426950216293334961, -R5 ;  /* 0x3fb8aa3b06057823 */ /* 0x000fe40000000805 */
[----:B------:R-:W0:Y:S01]  /*05a0*/  MUFU.EX2 R22, R22 ;  /* 0x0000001600167308 */ /* 0x000e220000000800 */
[----:B--2---:R-:W-:Y:S01]  /*05b0*/  FFMA R12, R12, R20, R13 ;  /* 0x000000140c0c7223 */ /* 0x004fe2000000000d */
[----:B------:R-:W-:Y:S01]  /*05c0*/  FFMA R7, R6, 1.925963033500011079e-08, R5 ;  /* 0x32a5706006077823 */ /* 0x000fe20000000005 */
[----:B------:R-:W-:-:S02]  /*05d0*/  SHF.L.U32 R6, R19, 0x17, RZ ;  /* 0x0000001713067819 */ /* 0x000fc400000006ff */
[----:B------:R-:W-:-:S03]  /*05e0*/  SHF.L.U32 R5, R16, 0x17, RZ ;  /* 0x0000001710057819 */ /* 0x000fc600000006ff */
[----:B------:R-:W1:Y:S01]  /*05f0*/  MUFU.EX2 R9, R9 ;  /* 0x0000000900097308 */ /* 0x000e620000000800 */
[----:B---3--:R-:W-:-:S07]  /*0600*/  FFMA R15, R15, R21, R12 ;  /* 0x000000150f0f7223 */ /* 0x008fce000000000c */
[----:B------:R-:W2:Y:S01]  /*0610*/  MUFU.EX2 R24, R24 ;  /* 0x0000001800187308 */ /* 0x000ea20000000800 */
[----:B0-----:R-:W-:-:S07]  /*0620*/  FFMA R6, R6, R22, R15 ;  /* 0x0000001606067223 */ /* 0x001fce000000000f */
[----:B------:R-:W0:Y:S01]  /*0630*/  MUFU.EX2 R7, R7 ;  /* 0x0000000700077308 */ /* 0x000e220000000800 */
[----:B-1----:R-:W-:Y:S01]  /*0640*/  FFMA R5, R5, R9, R6 ;  /* 0x0000000905057223 */ /* 0x002fe20000000006 */
[----:B------:R-:W-:Y:S02]  /*0650*/  IADD3 R6, P0, PT, R2, 0x20, RZ ;  /* 0x0000002002067810 */ /* 0x000fe40007f1e0ff */
[----:B------:R-:W-:Y:S02]  /*0660*/  SHF.L.U32 R2, R11, 0x17, RZ ;  /* 0x000000170b027819 */ /* 0x000fe400000006ff */
[----:B------:R-:W-:Y:S01]  /*0670*/  IADD3.X R3, PT, PT, RZ, R3, RZ, P0, !PT ;  /* 0x00000003ff037210 */ /* 0x000fe200007fe4ff */
[----:B--2---:R-:W-:-:S04]  /*0680*/  FFMA R5, R14, R24, R5 ;  /* 0x000000180e057223 */ /* 0x004fc80000000005 */
[----:B0-----:R-:W-:Y:S01]  /*0690*/  FFMA R5, R2, R7, R5 ;  /* 0x0000000702057223 */ /* 0x001fe20000000005 */
[----:B------:R-:W-:Y:S06]  /*06a0*/  BRA.U UP1, `(.L_x_2) ;  /* 0xfffffff901c07547 */ /* 0x000fec000b83ffff */
.L_x_1:
[----:B------:R-:W-:Y:S05]  /*06b0*/  BRA.U !UP0, `(.L_x_0) ;  /* 0x00000005085c7547 */ /* 0x000fea000b800000 */
[----:B------:R-:W-:Y:S02]  /*06c0*/  UISETP.GE.U32.AND UP0, UPT, UR7, 0x4, UPT ;  /* 0x000000040700788c */ /* 0x000fe4000bf06070 */
[----:B------:R-:W-:-:S04]  /*06d0*/  ULOP3.LUT UR5, UR6, 0x3, URZ, 0xc0, !UPT ;  /* 0x0000000306057892 */ /* 0x000fc8000f8ec0ff */
[----:B------:R-:W-:-:S03]  /*06e0*/  UISETP.NE.AND UP1, UPT, UR5, URZ, UPT ;  /* 0x000000ff0500728c */ /* 0x000fc6000bf25270 */
[----:B------:R-:W-:Y:S08]  /*06f0*/  BRA.U !UP0, `(.L_x_3) ;  /* 0x0000000108a47547 */ /* 0x000ff0000b800000 */
[----:B------:R-:W1:Y:S02]  /*0700*/  LDC.64 R8, c[0x0][0x388] ;  /* 0x0000e200ff087b82 */ /* 0x000e640000000a00 */
[----:B-1----:R-:W-:-:S05]  /*0710*/  IMAD.WIDE.U32 R8, R0, 0x4, R8 ;  /* 0x0000000400087825 */ /* 0x002fca00078e0008 */
[----:B0-----:R-:W2:Y:S04]  /*0720*/  LDG.E R10, desc[UR10][R8.64] ;  /* 0x0000000a080a7981 */ /* 0x001ea8000c1e1900 */
[----:B------:R-:W3:Y:S04]  /*0730*/  LDG.E R12, desc[UR10][R8.64+0x4] ;  /* 0x0000040a080c7981 */ /* 0x000ee8000c1e1900 */
[----:B------:R-:W4:Y:S04]  /*0740*/  LDG.E R7, desc[UR10][R8.64+0x8] ;  /* 0x0000080a08077981 */ /* 0x000f28000c1e1900 */
[----:B------:R0:W5:Y:S01]  /*0750*/  LDG.E R3, desc[UR10][R8.64+0xc] ;  /* 0x00000c0a08037981 */ /* 0x000162000c1e1900 */
[----:B------:R-:W-:Y:S01]  /*0760*/  HFMA2 R15, -RZ, RZ, 0.96630859375, -0.0022525787353515625 ;  /* 0x3bbb989dff0f7431 */ /* 0x000fe200000001ff */
[----:B------:R-:W-:-:S02]  /*0770*/  MOV R17, 0x437c0000 ;  /* 0x437c000000117802 */ /* 0x000fc40000000f00 */
[----:B------:R-:W-:Y:S02]  /*0780*/  IADD3 R0, PT, PT, R0, 0x4, RZ ;  /* 0x0000000400007810 */ /* 0x000fe40007ffe0ff */
[----:B--2---:R-:W-:-:S04]  /*0790*/  FFMA.SAT R6, R10, R15, 0.5 ;  /* 0x3f0000000a067423 */ /* 0x004fc8000000200f */
[----:B------:R-:W-:Y:S01]  /*07a0*/  FFMA.RM R6, R6, R17, 12582913 ;  /* 0x4b40000106067423 */ /* 0x000fe20000004011 */
[----:B---3--:R-:W-:-:S03]  /*07b0*/  FFMA.SAT R2, R12, R15, 0.5 ;  /* 0x3f0000000c027423 */ /* 0x008fc6000000200f */
[----:B------:R-:W-:Y:S01]  /*07c0*/  FADD R11, R6, -12583039 ;  /* 0xcb40007f060b7421 */ /* 0x000fe20000000000 */
[----:B------:R-:W-:Y:S01]  /*07d0*/  FFMA.RM R2, R2, R17, 12582913 ;  /* 0x4b40000102027423 */ /* 0x000fe20000004011 */
[----:B----4-:R-:W-:Y:S01]  /*07e0*/  FFMA.SAT R14, R7, R15, 0.5 ;  /* 0x3f000000070e7423 */ /* 0x010fe2000000200f */
[----:B------:R-:W-:Y:S01]  /*07f0*/  SHF.L.U32 R6, R6, 0x17, RZ ;  /* 0x0000001706067819 */ /* 0x000fe200000006ff */
[----:B------:R-:W-:Y:S01]  /*0800*/  FFMA R11, R10, 1.4426950216293334961, -R11 ;  /* 0x3fb8aa3b0a0b7823 */ /* 0x000fe2000000080b */
[----:B------:R-:W-:Y:S01]  /*0810*/  FADD R13, R2, -12583039 ;  /* 0xcb40007f020d7421 */ /* 0x000fe20000000000 */
[----:B0-----:R-:W-:Y:S01]  /*0820*/  FFMA.RM R8, R14, R17, 12582913 ;  /* 0x4b4000010e087423 */ /* 0x001fe20000004011 */
[----:B-----5:R-:W-:Y:S01]  /*0830*/  FFMA.SAT R9, R3, R15, 0.5 ;  /* 0x3f00000003097423 */ /* 0x020fe2000000200f */
[----:B------:R-:W-:Y:S01]  /*0840*/  FFMA R11, R10, 1.925963033500011079e-08, R11 ;  /* 0x32a570600a0b7823 */ /* 0x000fe2000000000b */
[----:B------:R-:W-:Y:S01]  /*0850*/  FFMA R13, R12, 1.4426950216293334961, -R13 ;  /* 0x3fb8aa3b0c0d7823 */ /* 0x000fe2000000080d */
[C---:B------:R-:W-:Y:S01]  /*0860*/  FADD R10, R8.reuse, -12583039 ;  /* 0xcb40007f080a7421 */ /* 0x040fe20000000000 */
[----:B------:R-:W-:Y:S01]  /*0870*/  FFMA.RM R9, R9, R17, 12582913 ;  /* 0x4b40000109097423 */ /* 0x000fe20000004011 */
[----:B------:R-:W-:Y:S01]  /*0880*/  SHF.L.U32 R8, R8, 0x17, RZ ;  /* 0x0000001708087819 */ /* 0x000fe200000006ff */
[----:B------:R-:W-:Y:S01]  /*0890*/  FFMA R13, R12, 1.925963033500011079e-08, R13 ;  /* 0x32a570600c0d7823 */ /* 0x000fe2000000000d */
[----:B------:R-:W-:Y:S01]  /*08a0*/  FFMA R10, R7, 1.4426950216293334961, -R10 ;  /* 0x3fb8aa3b070a7823 */ /* 0x000fe2000000080a */
[----:B------:R-:W-:Y:S01]  /*08b0*/  FADD R12, R9, -12583039 ;  /* 0xcb40007f090c7421 */ /* 0x000fe20000000000 */
[----:B------:R-:W0:Y:S02]  /*08c0*/  MUFU.EX2 R11, R11 ;  /* 0x0000000b000b7308 */ /* 0x000e240000000800 */
[----:B------:R-:W-:Y:S01]  /*08d0*/  FFMA R10, R7, 1.925963033500011079e-08, R10 ;  /* 0x32a57060070a7823 */ /* 0x000fe2000000000a */
[----:B------:R-:W-:-:S04]  /*08e0*/  FFMA R12, R3, 1.4426950216293334961, -R12 ;  /* 0x3fb8aa3b030c7823 */ /* 0x000fc8000000080c */
[----:B------:R-:W-:Y:S01]  /*08f0*/  FFMA R12, R3, 1.925963033500011079e-08, R12 ;  /* 0x32a57060030c7823 */ /* 0x000fe2000000000c */
[----:B------:R-:W1:Y:S01]  /*0900*/  MUFU.EX2 R13, R13 ;  /* 0x0000000d000d7308 */ /* 0x000e620000000800 */
[----:B------:R-:W-:Y:S02]  /*0910*/  SHF.L.U32 R3, R2, 0x17, RZ ;  /* 0x0000001702037819 */ /* 0x000fe400000006ff */
[----:B------:R-:W-:-:S05]  /*0920*/  SHF.L.U32 R2, R9, 0x17, RZ ;  /* 0x0000001709027819 */ /* 0x000fca00000006ff */
[----:B------:R-:W2:Y:S01]  /*0930*/  MUFU.EX2 R10, R10 ;  /* 0x0000000a000a7308 */ /* 0x000ea20000000800 */
[----:B0-----:R-:W-:-:S07]  /*0940*/  FFMA R6, R6, R11, R5 ;  /* 0x0000000b06067223 */ /* 0x001fce0000000005 */
[----:B------:R-:W0:Y:S01]  /*0950*/  MUFU.EX2 R12, R12 ;  /* 0x0000000c000c7308 */ /* 0x000e220000000800 */
[----:B-1----:R-:W-:-:S04]  /*0960*/  FFMA R3, R3, R13, R6 ;  /* 0x0000000d03037223 */ /* 0x002fc80000000006 */
[----:B--2---:R-:W-:-:S04]  /*0970*/  FFMA R3, R8, R10, R3 ;  /* 0x0000000a08037223 */ /* 0x004fc80000000003 */
[----:B0-----:R-:W-:-:S07]  /*0980*/  FFMA R5, R2, R12, R3 ;  /* 0x0000000c02057223 */ /* 0x001fce0000000003 */
.L_x_3:
[----:B------:R-:W-:Y:S05]  /*0990*/  BRA.U !UP1, `(.L_x_0) ;  /* 0x0000000109a47547 */ /* 0x000fea000b800000 */
[----:B------:R-:W-:Y:S02]  /*09a0*/  UISETP.NE.AND UP0, UPT, UR5, 0x1, UPT ;  /* 0x000000010500788c */ /* 0x000fe4000bf05270 */
[----:B------:R-:W-:-:S04]  /*09b0*/  ULOP3.LUT UR4, UR6, 0x1, URZ, 0xc0, !UPT ;  /* 0x0000000106047892 */ /* 0x000fc8000f8ec0ff */
[----:B------:R-:W-:-:S03]  /*09c0*/  UISETP.NE.U32.AND UP1, UPT, UR4, 0x1, UPT ;  /* 0x000000010400788c */ /* 0x000fc6000bf25070 */
[----:B------:R-:W-:Y:S08]  /*09d0*/  BRA.U !UP0, `(.L_x_4) ;  /* 0x00000001085c7547 */ /* 0x000ff0000b800000 */
[----:B------:R-:W1:Y:S02]  /*09e0*/  LDC.64 R2, c[0x0][0x388] ;  /* 0x0000e200ff027b82 */ /* 0x000e640000000a00 */
[----:B-1----:R-:W-:-:S05]  /*09f0*/  IMAD.WIDE.U32 R2, R0, 0x4, R2 ;  /* 0x0000000400027825 */ /* 0x002fca00078e0002 */
[----:B0-----:R-:W2:Y:S04]  /*0a00*/  LDG.E R6, desc[UR10][R2.64] ;  /* 0x0000000a02067981 */ /* 0x001ea8000c1e1900 */
[----:B------:R-:W3:Y:S01]  /*0a10*/  LDG.E R10, desc[UR10][R2.64+0x4] ;  /* 0x0000040a020a7981 */ /* 0x000ee2000c1e1900 */
[----:B------:R-:W-:Y:S01]  /*0a20*/  HFMA2 R7, -RZ, RZ, 0.96630859375, -0.0022525787353515625 ;  /* 0x3bbb989dff077431 */ /* 0x000fe200000001ff */
[----:B------:R-:W-:Y:S02]  /*0a30*/  MOV R9, 0x437c0000 ;  /* 0x437c000000097802 */ /* 0x000fe40000000f00 */
[----:B------:R-:W-:Y:S02]  /*0a40*/  IADD3 R0, PT, PT, R0, 0x2, RZ ;  /* 0x0000000200007810 */ /* 0x000fe40007ffe0ff */
[----:B--2---:R-:W-:-:S04]  /*0a50*/  FFMA.SAT R8, R6, R7, 0.5 ;  /* 0x3f00000006087423 */ /* 0x004fc80000002007 */
[----:B------:R-:W-:Y:S01]  /*0a60*/  FFMA.RM R8, R8, R9, 12582913 ;  /* 0x4b40000108087423 */ /* 0x000fe20000004009 */
[----:B---3--:R-:W-:-:S03]  /*0a70*/  FFMA.SAT R12, R10, R7, 0.5 ;  /* 0x3f0000000a0c7423 */ /* 0x008fc60000002007 */
[----:B------:R-:W-:Y:S01]  /*0a80*/  FADD R7, R8, -12583039 ;  /* 0xcb40007f08077421 */ /* 0x000fe20000000000 */
[----:B------:R-:W-:Y:S01]  /*0a90*/  FFMA.RM R12, R12, R9, 12582913 ;  /* 0x4b4000010c0c7423 */ /* 0x000fe20000004009 */
[----:B------:R-:W-:Y:S02]  /*0aa0*/  SHF.L.U32 R8, R8, 0x17, RZ ;  /* 0x0000001708087819 */ /* 0x000fe400000006ff */
[----:B------:R-:W-:Y:S01]  /*0ab0*/  FFMA R7, R6, 1.4426950216293334961, -R7 ;  /* 0x3fb8aa3b06077823 */ /* 0x000fe20000000807 */
[C---:B------:R-:W-:Y:S01]  /*0ac0*/  FADD R9, R12.reuse, -12583039 ;  /* 0xcb40007f0c097421 */ /* 0x040fe20000000000 */
[----:B------:R-:W-:Y:S02]  /*0ad0*/  SHF.L.U32 R12, R12, 0x17, RZ ;  /* 0x000000170c0c7819 */ /* 0x000fe400000006ff */
[----:B------:R-:W-:Y:S01]  /*0ae0*/  FFMA R7, R6, 1.925963033500011079e-08, R7 ;  /* 0x32a5706006077823 */ /* 0x000fe20000000007 */
[----:B------:R-:W-:-:S04]  /*0af0*/  FFMA R9, R10, 1.4426950216293334961, -R9 ;  /* 0x3fb8aa3b0a097823 */ /* 0x000fc80000000809 */
[----:B------:R-:W-:Y:S01]  /*0b00*/  FFMA R9, R10, 1.925963033500011079e-08, R9 ;  /* 0x32a570600a097823 */ /* 0x000fe20000000009 */
[----:B------:R-:W0:Y:S08]  /*0b10*/  MUFU.EX2 R7, R7 ;  /* 0x0000000700077308 */ /* 0x000e300000000800 */
[----:B------:R-:W1:Y:S01]  /*0b20*/  MUFU.EX2 R9, R9 ;  /* 0x0000000900097308 */ /* 0x000e620000000800 */
[----:B0-----:R-:W-:-:S04]  /*0b30*/  FFMA R5, R8, R7, R5 ;  /* 0x0000000708057223 */ /* 0x001fc80000000005 */
[----:B-1----:R-:W-:-:S07]  /*0b40*/  FFMA R5, R12, R9, R5 ;  /* 0x000000090c057223 */ /* 0x002fce0000000005 */
.L_x_4:
[----:B------:R-:W-:Y:S05]  /*0b50*/  BRA.U UP1, `(.L_x_0) ;  /* 0x0000000101347547 */ /* 0x000fea000b800000 */
[----:B------:R-:W1:Y:S02]  /*0b60*/  LDC.64 R2, c[0x0][0x388] ;  /* 0x0000e200ff027b82 */ /* 0x000e640000000a00 */
[----:B-1----:R-:W-:-:S06]  /*0b70*/  IMAD.WIDE.U32 R2, R0, 0x4, R2 ;  /* 0x0000000400027825 */ /* 0x002fcc00078e0002 */
[----:B0-----:R-:W2:Y:S01]  /*0b80*/  LDG.E R2, desc[UR10][R2.64] ;  /* 0x0000000a02027981 */ /* 0x001ea2000c1e1900 */
[----:B------:R-:W-:Y:S01]  /*0b90*/  HFMA2 R7, -RZ, RZ, 0.96630859375, -0.0022525787353515625 ;  /* 0x3bbb989dff077431 */ /* 0x000fe200000001ff */
[----:B------:R-:W-:-:S04]  /*0ba0*/  MOV R9, 0x437c0000 ;  /* 0x437c000000097802 */ /* 0x000fc80000000f00 */
[----:B--2---:R-:W-:-:S04]  /*0bb0*/  FFMA.SAT R0, R2, R7, 0.5 ;  /* 0x3f00000002007423 */ /* 0x004fc80000002007 */
[----:B------:R-:W-:-:S04]  /*0bc0*/  FFMA.RM R0, R0, R9, 12582913 ;  /* 0x4b40000100007423 */ /* 0x000fc80000004009 */
[C---:B------:R-:W-:Y:S01]  /*0bd0*/  FADD R7, R0.reuse, -12583039 ;  /* 0xcb40007f00077421 */ /* 0x040fe20000000000 */
[----:B------:R-:W-:-:S03]  /*0be0*/  SHF.L.U32 R0, R0, 0x17, RZ ;  /* 0x0000001700007819 */ /* 0x000fc600000006ff */
[----:B------:R-:W-:-:S04]  /*0bf0*/  FFMA R7, R2, 1.4426950216293334961, -R7 ;  /* 0x3fb8aa3b02077823 */ /* 0x000fc80000000807 */
[----:B------:R-:W-:-:S06]  /*0c00*/  FFMA R7, R2, 1.925963033500011079e-08, R7 ;  /* 0x32a5706002077823 */ /* 0x000fcc0000000007 */
[----:B------:R-:W0:Y:S02]  /*0c10*/  MUFU.EX2 R7, R7 ;  /* 0x0000000700077308 */ /* 0x000e240000000800 */
[----:B0-----:R-:W-:-:S07]  /*0c20*/  FFMA R5, R0, R7, R5 ;  /* 0x0000000700057223 */ /* 0x001fce0000000005 */
.L_x_0:
[----:B------:R-:W1:Y:S02]  /*0c30*/  LDC.64 R2, c[0x0][0x388] ;  /* 0x0000e200ff027b82 */ /* 0x000e640000000a00 */
[----:B-1----:R-:W-:-:S06]  /*0c40*/  IMAD.WIDE R2, R4, 0x4, R2 ;  /* 0x0000000404027825 */ /* 0x002fcc00078e0202 */
[----:B0-----:R0:W2:Y:S01]  /*0c50*/  LDG.E R2, desc[UR10][R2.64] ;  /* 0x0000000a02027981 */ /* 0x0010a2000c1e1900 */
[----:B------:R-:W-:Y:S01]  /*0c60*/  MOV R7, 0x3bbb989d ;  /* 0x3bbb989d00077802 */ /* 0x000fe20000000f00 */
[----:B------:R-:W0:Y:S01]  /*0c70*/  MUFU.RCP R6, R5 ;  /* 0x0000000500067308 */ /* 0x000e220000001000 */
[----:B------:R-:W-:Y:S01]  /*0c80*/  MOV R9, 0x437c0000 ;  /* 0x437c000000097802 */ /* 0x000fe20000000f00 */
[----:B------:R-:W-:Y:S01]  /*0c90*/  BSSY.RECONVERGENT B0, `(.L_x_5) ;  /* 0x0000014000007945 */ /* 0x000fe20003800200 */
[----:B0-----:R-:W-:-:S04]  /*0ca0*/  FFMA R3, R6, -R5, 1 ;  /* 0x3f80000006037423 */ /* 0x001fc80000000805 */
[----:B------:R-:W-:Y:S01]  /*0cb0*/  FFMA R3, R6, R3, R6 ;  /* 0x0000000306037223 */ /* 0x000fe20000000006 */
[----:B--2---:R-:W-:-:S04]  /*0cc0*/  FFMA.SAT R0, R2, R7, 0.5 ;  /* 0x3f00000002007423 */ /* 0x004fc80000002007 */
[----:B------:R-:W-:-:S04]  /*0cd0*/  FFMA.RM R0, R0, R9, 12582913 ;  /* 0x4b40000100007423 */ /* 0x000fc80000004009 */
[C---:B------:R-:W-:Y:S01]  /*0ce0*/  FADD R7, R0.reuse, -12583039 ;  /* 0xcb40007f00077421 */ /* 0x040fe20000000000 */
[----:B------:R-:W-:-:S03]  /*0cf0*/  SHF.L.U32 R0, R0, 0x17, RZ ;  /* 0x0000001700007819 */ /* 0x000fc600000006ff */
[----:B------:R-:W-:-:S04]  /*0d00*/  FFMA R7, R2, 1.4426950216293334961, -R7 ;  /* 0x3fb8aa3b02077823 */ /* 0x000fc80000000807 */
[----:B------:R-:W-:-:S06]  /*0d10*/  FFMA R7, R2, 1.925963033500011079e-08, R7 ;  /* 0x32a5706002077823 */ /* 0x000fcc0000000007 */
[----:B------:R-:W0:Y:S02]  /*0d20*/  MUFU.EX2 R7, R7 ;  /* 0x0000000700077308 */ /* 0x000e240000000800 */
[----:B0-----:R-:W-:-:S06]  /*0d30*/  FMUL R0, R0, R7 ;  /* 0x0000000700007220 */ /* 0x001fcc0000400000 */
[----:B------:R-:W0:Y:S01]  /*0d40*/  FCHK P0, R0, R5 ;  /* 0x0000000500007302 */ /* 0x000e220000000000 */
[----:B------:R-:W-:-:S04]  /*0d50*/  FFMA R2, R0, R3, RZ ;  /* 0x0000000300027223 */ /* 0x000fc800000000ff */
[----:B------:R-:W-:-:S04]  /*0d60*/  FFMA R6, R2, -R5, R0 ;  /* 0x8000000502067223 */ /* 0x000fc80000000000 */
[----:B------:R-:W-:Y:S01]  /*0d70*/  FFMA R9, R3, R6, R2 ;  /* 0x0000000603097223 */ /* 0x000fe20000000002 */
[----:B0-----:R-:W-:Y:S06]  /*0d80*/  @!P0 BRA `(.L_x_6) ;  /* 0x0000000000108947 */ /* 0x001fec0003800000 */
[----:B------:R-:W-:Y:S02]  /*0d90*/  MOV R3, R5 ;  /* 0x0000000500037202 */ /* 0x000fe40000000f00 */
[----:B------:R-:W-:-:S07]  /*0da0*/  MOV R2, 0xdc0 ;  /* 0x00000dc000027802 */ /* 0x000fce0000000f00 */
[----:B------:R-:W-:Y:S05]  /*0db0*/  CALL.REL.NOINC `($__internal_0_$__cuda_sm3x_div_rn_noftz_f32_slowpath) ;  /* 0x0000000000187944 */ /* 0x000fea0003c00000 */
[----:B------:R-:W-:-:S07]  /*0dc0*/  MOV R9, R0 ;  /* 0x0000000000097202 */ /* 0x000fce0000000f00 */
.L_x_6:
[----:B------:R-:W-:Y:S05]  /*0dd0*/  BSYNC.RECONVERGENT B0 ;  /* 0x0000000000007941 */ /* 0x000fea0003800200 */
.L_x_5:
[----:B------:R-:W0:Y:S02]  /*0de0*/  LDC.64 R2, c[0x0][0x380] ;  /* 0x0000e000ff027b82 */ /* 0x000e240000000a00 */
[----:B0-----:R-:W-:-:S05]  /*0df0*/  IMAD.WIDE R4, R4, 0x4, R2 ;  /* 0x0000000404047825 */ /* 0x001fca00078e0202 */
[----:B------:R-:W-:Y:S01]  /*0e00*/  STG.E desc[UR10][R4.64], R9 ;  /* 0x0000000904007986 */ /* 0x000fe2000c10190a */
[----:B------:R-:W-:Y:S05]  /*0e10*/  EXIT ;  /* 0x000000000000794d */ /* 0x000fea0003800000 */
        .weak           $__internal_0_$__cuda_sm3x_div_rn_noftz_f32_slowpath
        .type           $__internal_0_$__cuda_sm3x_div_rn_noftz_f32_slowpath,@function
        .size           $__internal_0_$__cuda_sm3x_div_rn_noftz_f32_slowpath,(.L_x_19 - $__internal_0_$__cuda_sm3x_div_rn_noftz_f32_slowpath)
$__internal_0_$__cuda_sm3x_div_rn_noftz_f32_slowpath:
[----:B------:R-:W-:Y:S01]  /*0e20*/  SHF.R.U32.HI R6, RZ, 0x17, R3 ;  /* 0x00000017ff067819 */ /* 0x000fe20000011603 */
[----:B------:R-:W-:Y:S01]  /*0e30*/  BSSY.RECONVERGENT B1, `(.L_x_7) ;  /* 0x0000063000017945 */ /* 0x000fe20003800200 */
[----:B------:R-:W-:Y:S02]  /*0e40*/  SHF.R.U32.HI R5, RZ, 0x17, R0 ;  /* 0x00000017ff057819 */ /* 0x000fe40000011600 */
[----:B------:R-:W-:Y:S02]  /*0e50*/  LOP3.LUT R10, R6, 0xff, RZ, 0xc0, !PT ;  /* 0x000000ff060a7812 */ /* 0x000fe400078ec0ff */
[----:B------:R-:W-:Y:S02]  /*0e60*/  LOP3.LUT R5, R5, 0xff, RZ, 0xc0, !PT ;  /* 0x000000ff05057812 */ /* 0x000fe400078ec0ff */
[----:B------:R-:W-:Y:S02]  /*0e70*/  IADD3 R9, PT, PT, R10, -0x1, RZ ;  /* 0xffffffff0a097810 */ /* 0x000fe40007ffe0ff */
[----:B------:R-:W-:-:S02]  /*0e80*/  IADD3 R8, PT, PT, R5, -0x1, RZ ;  /* 0xffffffff05087810 */ /* 0x000fc40007ffe0ff */
[----:B------:R-:W-:Y:S02]  /*0e90*/  ISETP.GT.U32.AND P0, PT, R9, 0xfd, PT ;  /* 0x000000fd0900780c */ /* 0x000fe40003f04070 */
[----:B------:R-:W-:Y:S02]  /*0ea0*/  MOV R6, R0 ;  /* 0x0000000000067202 */ /* 0x000fe40000000f00 */
[----:B------:R-:W-:-:S13]  /*0eb0*/  ISETP.GT.U32.OR P0, PT, R8, 0xfd, P0 ;  /* 0x000000fd0800780c */ /* 0x000fda0000704470 */
[----:B------:R-:W-:Y:S01]  /*0ec0*/  @!P0 MOV R7, RZ ;  /* 0x000000ff00078202 */ /* 0x000fe20000000f00 */
[----:B------:R-:W-:Y:S06]  /*0ed0*/  @!P0 BRA `(.L_x_8) ;  /* 0x00000000005c8947 */ /* 0x000fec0003800000 */
[----:B------:R-:W-:Y:S02]  /*0ee0*/  FSETP.GTU.FTZ.AND P1, PT, |R3|, +INF , PT ;  /* 0x7f8000000300780b */ /* 0x000fe40003f3c200 */
[----:B------:R-:W-:-:S04]  /*0ef0*/  FSETP.GTU.FTZ.AND P0, PT, |R0|, +INF , PT ;  /* 0x7f8000000000780b */ /* 0x000fc80003f1c200 */
[----:B------:R-:W-:-:S13]  /*0f00*/  PLOP3.LUT P0, PT, P0, P1, PT, 0xf8, 0x8f ;  /* 0x00000000008f781c */ /* 0x000fda0000703f70 */
[----:B------:R-:W-:Y:S05]  /*0f10*/  @P0 BRA `(.L_x_9) ;  /* 0x00000004004c0947 */ /* 0x000fea0003800000 */
[----:B------:R-:W-:-:S13]  /*0f20*/  LOP3.LUT P0, RZ, R3, 0x7fffffff, R6, 0xc8, !PT ;  /* 0x7fffffff03ff7812 */ /* 0x000fda000780c806 */
[----:B------:R-:W-:Y:S05]  /*0f30*/  @!P0 BRA `(.L_x_10) ;  /* 0x00000004003c8947 */ /* 0x000fea0003800000 */
[C---:B------:R-:W-:Y:S02]  /*0f40*/  FSETP.NEU.FTZ.AND P2, PT, |R0|.reuse, +INF , PT ;  /* 0x7f8000000000780b */ /* 0x040fe40003f5d200 */
[----:B------:R-:W-:Y:S02]  /*0f50*/  FSETP.NEU.FTZ.AND P1, PT, |R3|, +INF , PT ;  /* 0x7f8000000300780b */ /* 0x000fe40003f3d200 */
[----:B------:R-:W-:-:S11]  /*0f60*/  FSETP.NEU.FTZ.AND P0, PT, |R0|, +INF , PT ;  /* 0x7f8000000000780b */ /* 0x000fd60003f1d200 */
[----:B------:R-:W-:Y:S05]  /*0f70*/  @!P1 BRA !P2, `(.L_x_10) ;  /* 0x00000004002c9947 */ /* 0x000fea0005000000 */
[----:B------:R-:W-:-:S04]  /*0f80*/  LOP3.LUT P2, RZ, R6, 0x7fffffff, RZ, 0xc0, !PT ;  /* 0x7fffffff06ff7812 */ /* 0x000fc8000784c0ff */
[----:B------:R-:W-:-:S13]  /*0f90*/  PLOP3.LUT P1, PT, P1, P2, PT, 0x2f, 0xf2 ;  /* 0x0000000000f2781c */ /* 0x000fda0000f24577 */
[----:B------:R-:W-:Y:S05]  /*0fa0*/  @P1 BRA `(.L_x_11) ;  /* 0x0000000400181947 */ /* 0x000fea0003800000 */
[----:B------:R-:W-:-:S04]  /*0fb0*/  LOP3.LUT P1, RZ, R3, 0x7fffffff, RZ, 0xc0, !PT ;  /* 0x7fffffff03ff7812 */ /* 0x000fc8000782c0ff */
[----:B------:R-:W-:-:S13]  /*0fc0*/  PLOP3.LUT P0, PT, P0, P1, PT, 0x2f, 0xf2 ;  /* 0x0000000000f2781c */ /* 0x000fda0000702577 */
[----:B------:R-:W-:Y:S05]  /*0fd0*/  @P0 BRA `(.L_x_12) ;  /* 0x0000000400000947 */ /* 0x000fea0003800000 */
[----:B------:R-:W-:Y:S02]  /*0fe0*/  ISETP.GE.AND P0, PT, R8, RZ, PT ;  /* 0x000000ff0800720c */ /* 0x000fe40003f06270 */
[----:B------:R-:W-:-:S11]  /*0ff0*/  ISETP.GE.AND P1, PT, R9, RZ, PT ;  /* 0x000000ff0900720c */ /* 0x000fd60003f26270 */
[----:B------:R-:W-:Y:S01]  /*1000*/  @P0 MOV R7, RZ ;  /* 0x000000ff00070202 */ /* 0x000fe20000000f00 */
[----:B------:R-:W-:Y:S01]  /*1010*/  @!P0 FFMA R6, R0, 1.84467440737095516160e+19, RZ ;  /* 0x5f80000000068823 */ /* 0x000fe200000000ff */
[----:B------:R-:W-:Y:S01]  /*1020*/  @!P0 MOV R7, 0xffffffc0 ;  /* 0xffffffc000078802 */ /* 0x000fe20000000f00 */
[----:B------:R-:W-:-:S03]  /*1030*/  @!P1 FFMA R3, R3, 1.84467440737095516160e+19, RZ ;  /* 0x5f80000003039823 */ /* 0x000fc600000000ff */
[----:B------:R-:W-:-:S07]  /*1040*/  @!P1 IADD3 R7, PT, PT, R7, 0x40, RZ ;  /* 0x0000004007079810 */ /* 0x000fce0007ffe0ff */
.L_x_8:
[----:B------:R-:W-:Y:S01]  /*1050*/  LEA R0, R10, 0xc0800000, 0x17 ;  /* 0xc08000000a007811 */ /* 0x000fe200078eb8ff */
[----:B------:R-:W-:Y:S01]  /*1060*/  BSSY.RECONVERGENT B2, `(.L_x_13) ;  /* 0x0000036000027945 */ /* 0x000fe20003800200 */
[----:B------:R-:W-:Y:S02]  /*1070*/  IADD3 R5, PT, PT, R5, -0x7f, RZ ;  /* 0xffffff8105057810 */ /* 0x000fe40007ffe0ff */
[----:B------:R-:W-:-:S03]  /*1080*/  IADD3 R3, PT, PT, -R0, R3, RZ ;  /* 0x0000000300037210 */ /* 0x000fc60007ffe1ff */
[----:B------:R-:W-:Y:S01]  /*1090*/  IMAD R0, R5, -0x800000, R6 ;  /* 0xff80000005007824 */ /* 0x000fe200078e0206 */
[----:B------:R-:W0:Y:S01]  /*10a0*/  MUFU.RCP R8, R3 ;  /* 0x0000000300087308 */ /* 0x000e220000001000 */
[----:B------:R-:W-:-:S04]  /*10b0*/  FADD.FTZ R9, -R3, -RZ ;  /* 0x800000ff03097221 */ /* 0x000fc80000010100 */
[----:B0-----:R-:W-:-:S04]  /*10c0*/  FFMA R11, R8, R9, 1 ;  /* 0x3f800000080b7423 */ /* 0x001fc80000000009 */
[----:B------:R-:W-:-:S04]  /*10d0*/  FFMA R13, R8, R11, R8 ;  /* 0x0000000b080d7223 */ /* 0x000fc80000000008 */
[----:B------:R-:W-:-:S04]  /*10e0*/  FFMA R6, R0, R13, RZ ;  /* 0x0000000d00067223 */ /* 0x000fc800000000ff */
[----:B------:R-:W-:-:S04]  /*10f0*/  FFMA R11, R9, R6, R0 ;  /* 0x00000006090b7223 */ /* 0x000fc80000000000 */
[----:B------:R-:W-:Y:S01]  /*1100*/  FFMA R8, R13, R11, R6 ;  /* 0x0000000b0d087223 */ /* 0x000fe20000000006 */
[----:B------:R-:W-:-:S03]  /*1110*/  IADD3 R6, PT, PT, R5, 0x7f, -R10 ;  /* 0x0000007f05067810 */ /* 0x000fc60007ffe80a */
[----:B------:R-:W-:Y:S01]  /*1120*/  FFMA R9, R9, R8, R0 ;  /* 0x0000000809097223 */ /* 0x000fe20000000000 */
[----:B------:R-:W-:-:S03]  /*1130*/  IADD3 R6, PT, PT, R6, R7, RZ ;  /* 0x0000000706067210 */ /* 0x000fc60007ffe0ff */
[----:B------:R-:W-:-:S05]  /*1140*/  FFMA R0, R13, R9, R8 ;  /* 0x000000090d007223 */ /* 0x000fca0000000008 */
[----:B------:R-:W-:-:S04]  /*1150*/  SHF.R.U32.HI R3, RZ, 0x17, R0 ;  /* 0x00000017ff037819 */ /* 0x000fc80000011600 */
[----:B------:R-:W-:-:S04]  /*1160*/  LOP3.LUT R3, R3, 0xff, RZ, 0xc0, !PT ;  /* 0x000000ff03037812 */ /* 0x000fc800078ec0ff */
[----:B------:R-:W-:-:S04]  /*1170*/  IADD3 R7, PT, PT, R3, R6, RZ ;  /* 0x0000000603077210 */ /* 0x000fc80007ffe0ff */
[----:B------:R-:W-:-:S04]  /*1180*/  IADD3 R3, PT, PT, R7, -0x1, RZ ;  /* 0xffffffff07037810 */ /* 0x000fc80007ffe0ff */
[----:B------:R-:W-:-:S13]  /*1190*/  ISETP.GE.U32.AND P0, PT, R3, 0xfe, PT ;  /* 0x000000fe0300780c */ /* 0x000fda0003f06070 */
[----:B------:R-:W-:Y:S05]  /*11a0*/  @!P0 BRA `(.L_x_14) ;  /* 0x0000000000808947 */ /* 0x000fea0003800000 */
[----:B------:R-:W-:-:S13]  /*11b0*/  ISETP.GT.AND P0, PT, R7, 0xfe, PT ;  /* 0x000000fe0700780c */ /* 0x000fda0003f04270 */
[----:B------:R-:W-:Y:S05]  /*11c0*/  @P0 BRA `(.L_x_15) ;  /* 0x00000000006c0947 */ /* 0x000fea0003800000 */
[----:B------:R-:W-:-:S13]  /*11d0*/  ISETP.GE.AND P0, PT, R7, 0x1, PT ;  /* 0x000000010700780c */ /* 0x000fda0003f06270 */
[----:B------:R-:W-:Y:S05]  /*11e0*/  @P0 BRA `(.L_x_16) ;  /* 0x0000000000740947 */ /* 0x000fea0003800000 */
[----:B------:R-:W-:Y:S02]  /*11f0*/  ISETP.GE.AND P0, PT, R7, -0x18, PT ;  /* 0xffffffe80700780c */ /* 0x000fe40003f06270 */
[----:B------:R-:W-:-:S11]  /*1200*/  LOP3.LUT R0, R0, 0x80000000, RZ, 0xc0, !PT ;  /* 0x8000000000007812 */ /* 0x000fd600078ec0ff */
[----:B------:R-:W-:Y:S05]  /*1210*/  @!P0 BRA `(.L_x_16) ;  /* 0x0000000000688947 */ /* 0x000fea0003800000 */
[CCC-:B------:R-:W-:Y:S01]  /*1220*/  FFMA.RZ R3, R13.reuse, R9.reuse, R8.reuse ;  /* 0x000000090d037223 */ /* 0x1c0fe2000000c008 */
[-CC-:B------:R-:W-:Y:S01]  /*1230*/  FFMA.RM R6, R13, R9.reuse, R8.reuse ;  /* 0x000000090d067223 */ /* 0x180fe20000004008 */
[C---:B------:R-:W-:Y:S02]  /*1240*/  ISETP.NE.AND P2, PT, R7.reuse, RZ, PT ;  /* 0x000000ff0700720c */ /* 0x040fe40003f45270 */
[----:B------:R-:W-:Y:S02]  /*1250*/  ISETP.NE.AND P1, PT, R7, RZ, PT ;  /* 0x000000ff0700720c */ /* 0x000fe40003f25270 */
[----:B------:R-:W-:Y:S01]  /*1260*/  LOP3.LUT R5, R3, 0x7fffff, RZ, 0xc0, !PT ;  /* 0x007fffff03057812 */ /* 0x000fe200078ec0ff */
[----:B------:R-:W-:Y:S01]  /*1270*/  FFMA.RP R3, R13, R9, R8 ;  /* 0x000000090d037223 */ /* 0x000fe20000008008 */
[----:B------:R-:W-:Y:S02]  /*1280*/  IADD3 R8, PT, PT, R7, 0x20, RZ ;  /* 0x0000002007087810 */ /* 0x000fe40007ffe0ff */
[----:B------:R-:W-:-:S02]  /*1290*/  LOP3.LUT R5, R5, 0x800000, RZ, 0xfc, !PT ;  /* 0x0080000005057812 */ /* 0x000fc400078efcff */
[----:B------:R-:W-:Y:S02]  /*12a0*/  IADD3 R7, PT, PT, -R7, RZ, RZ ;  /* 0x000000ff07077210 */ /* 0x000fe40007ffe1ff */
[----:B------:R-:W-:Y:S02]  /*12b0*/  SHF.L.U32 R8, R5, R8, RZ ;  /* 0x0000000805087219 */ /* 0x000fe400000006ff */
[----:B------:R-:W-:Y:S02]  /*12c0*/  FSETP.NEU.FTZ.AND P0, PT, R3, R6, PT ;  /* 0x000000060300720b */ /* 0x000fe40003f1d000 */
[----:B------:R-:W-:Y:S02]  /*12d0*/  SEL R6, R7, RZ, P2 ;  /* 0x000000ff07067207 */ /* 0x000fe40001000000 */
[----:B------:R-:W-:Y:S02]  /*12e0*/  ISETP.NE.AND P1, PT, R8, RZ, P1 ;  /* 0x000000ff0800720c */ /* 0x000fe40000f25270 */
[----:B------:R-:W-:-:S02]  /*12f0*/  SHF.R.U32.HI R6, RZ, R6, R5 ;  /* 0x00000006ff067219 */ /* 0x000fc40000011605 */
[----:B------:R-:W-:Y:S02]  /*1300*/  PLOP3.LUT P0, PT, P0, P1, PT, 0xf8, 0x8f ;  /* 0x00000000008f781c */ /* 0x000fe40000703f70 */
[----:B------:R-:W-:Y:S02]  /*1310*/  SHF.R.U32.HI R8, RZ, 0x1, R6 ;  /* 0x00000001ff087819 */ /* 0x000fe40000011606 */
[----:B------:R-:W-:-:S04]  /*1320*/  SEL R3, RZ, 0x1, !P0 ;  /* 0x00000001ff037807 */ /* 0x000fc80004000000 */
[----:B------:R-:W-:-:S04]  /*1330*/  LOP3.LUT R3, R3, 0x1, R8, 0xf8, !PT ;  /* 0x0000000103037812 */ /* 0x000fc800078ef808 */
[----:B------:R-:W-:-:S04]  /*1340*/  LOP3.LUT R3, R3, R6, RZ, 0xc0, !PT ;  /* 0x0000000603037212 */ /* 0x000fc800078ec0ff */
[----:B------:R-:W-:-:S04]  /*1350*/  IADD3 R3, PT, PT, R8, R3, RZ ;  /* 0x0000000308037210 */ /* 0x000fc80007ffe0ff */
[----:B------:R-:W-:Y:S01]  /*1360*/  LOP3.LUT R0, R3, R0, RZ, 0xfc, !PT ;  /* 0x0000000003007212 */ /* 0x000fe200078efcff */
[----:B------:R-:W-:Y:S06]  /*1370*/  BRA `(.L_x_16) ;  /* 0x0000000000107947 */ /* 0x000fec0003800000 */
.L_x_15:
[----:B------:R-:W-:-:S04]  /*1380*/  LOP3.LUT R0, R0, 0x80000000, RZ, 0xc0, !PT ;  /* 0x8000000000007812 */ /* 0x000fc800078ec0ff */
[----:B------:R-:W-:Y:S01]  /*1390*/  LOP3.LUT R0, R0, 0x7f800000, RZ, 0xfc, !PT ;  /* 0x7f80000000007812 */ /* 0x000fe200078efcff */
[----:B------:R-:W-:Y:S06]  /*13a0*/  BRA `(.L_x_16) ;  /* 0x0000000000047947 */ /* 0x000fec0003800000 */
.L_x_14:
[----:B------:R-:W-:-:S07]  /*13b0*/  LEA R0, R6, R0, 0x17 ;  /* 0x0000000006007211 */ /* 0x000fce00078eb8ff */
.L_x_16:
[----:B------:R-:W-:Y:S05]  /*13c0*/  BSYNC.RECONVERGENT B2 ;  /* 0x0000000000027941 */ /* 0x000fea0003800200 */
.L_x_13:
[----:B------:R-:W-:Y:S05]  /*13d0*/  BRA `(.L_x_17) ;  /* 0x0000000000207947 */ /* 0x000fea0003800000 */
.L_x_12:
[----:B------:R-:W-:-:S04]  /*13e0*/  LOP3.LUT R0, R3, 0x80000000, R6, 0x48, !PT ;  /* 0x8000000003007812 */ /* 0x000fc800078e4806 */
[----:B------:R-:W-:Y:S01]  /*13f0*/  LOP3.LUT R0, R0, 0x7f800000, RZ, 0xfc, !PT ;  /* 0x7f80000000007812 */ /* 0x000fe200078efcff */
[----:B------:R-:W-:Y:S06]  /*1400*/  BRA `(.L_x_17) ;  /* 0x0000000000147947 */ /* 0x000fec0003800000 */
.L_x_11:
[----:B------:R-:W-:Y:S01]  /*1410*/  LOP3.LUT R0, R3, 0x80000000, R6, 0x48, !PT ;  /* 0x8000000003007812 */ /* 0x000fe200078e4806 */
[----:B------:R-:W-:Y:S06]  /*1420*/  BRA `(.L_x_17) ;  /* 0x00000000000c7947 */ /* 0x000fec0003800000 */
.L_x_10:
[----:B------:R-:W0:Y:S01]  /*1430*/  MUFU.RSQ R0, -QNAN ;  /* 0xffc0000000007908 */ /* 0x000e220000001400 */
[----:B------:R-:W-:Y:S05]  /*1440*/  BRA `(.L_x_17) ;  /* 0x0000000000047947 */ /* 0x000fea0003800000 */
.L_x_9:
[----:B------:R-:W-:-:S07]  /*1450*/  FADD.FTZ R0, R0, R3 ;  /* 0x0000000300007221 */ /* 0x000fce0000010000 */
.L_x_17:
[----:B------:R-:W-:Y:S05]  /*1460*/  BSYNC.RECONVERGENT B1 ;  /* 0x0000000000017941 */ /* 0x000fea0003800200 */
.L_x_7:
[----:B------:R-:W-:-:S04]  /*1470*/  HFMA2 R3, -RZ, RZ, 0, 0 ;  /* 0x00000000ff037431 */ /* 0x000fc800000001ff */
[----:B0-----:R-:W-:Y:S05]  /*1480*/  RET.REL.NODEC R2 `(_Z6kernelPfS_i) ;  /* 0xffffffe802dc7950 */ /* 0x001fea0003c3ffff */
.L_x_18:
[----:B------:R-:W-:-:S00]  /*1490*/  BRA `(.L_x_18) ;  /* 0xfffffffc00fc7947 */ /* 0x000fc0000383ffff */
[----:B------:R-:W-:-:S00]  /*14a0*/  NOP ;  /* 0x0000000000007918 */ /* 0x000fc00000000000 */
        /* <DEDUP_REMOVED lines=13> */
.L_x_19:


//--------------------- .nv.shared.reserved.0     --------------------------
	.section	.nv.shared.reserved.0,"aw",@nobits
	.weak		__nv_reservedSMEM_offset_0_alias
	.size		__nv_reservedSMEM_offset_0_alias, 0, 64
	.other		__nv_reservedSMEM_offset_0_alias,@"STO_CUDA_RESERVED_SHARED STV_DEFAULT"
__nv_reservedSMEM_offset_0_alias:
	.zero		0
	.zero		64


//--------------------- .nv.constant0._Z6kernelPfS_i --------------------------
	.section	.nv.constant0._Z6kernelPfS_i,"a",@progbits
	.sectionflags	@""
	.align	4
.nv.constant0._Z6kernelPfS_i:
	.zero		916


//--------------------- SYMBOLS --------------------------

	.type		.nv.reservedSmem.offset0,@object
	.size		.nv.reservedSmem.offset0,0x4
